//
// Generated by NVIDIA NVVM Compiler
//
// Compiler Build ID: CL-36424714
// Cuda compilation tools, release 13.0, V13.0.88
// Based on NVVM 20.0.0
//

.version 9.0
.target sm_100
.address_size 64

	// .globl	_Z16sumV_kernel_cudaPdS_i

.visible .entry _Z16sumV_kernel_cudaPdS_i(
	.param .u64 .ptr .align 1 _Z16sumV_kernel_cudaPdS_i_param_0,
	.param .u64 .ptr .align 1 _Z16sumV_kernel_cudaPdS_i_param_1,
	.param .u32 _Z16sumV_kernel_cudaPdS_i_param_2
)
{
	.reg .pred 	%p<2>;
	.reg .b32 	%r<5>;
	.reg .b64 	%rd<10>;
	.reg .b64 	%fd<4>;

	ld.param.u64 	%rd2, [_Z16sumV_kernel_cudaPdS_i_param_0];
	ld.param.u64 	%rd3, [_Z16sumV_kernel_cudaPdS_i_param_1];
	ld.param.s32 	%rd4, [_Z16sumV_kernel_cudaPdS_i_param_2];
	mov.u32 	%r1, %ctaid.x;
	mov.u32 	%r2, %ntid.x;
	mov.u32 	%r3, %tid.x;
	mad.lo.s32 	%r4, %r1, %r2, %r3;
	cvt.u64.u32 	%rd1, %r4;
	setp.ge.u64 	%p1, %rd1, %rd4;
	@%p1 bra 	$L__BB0_2;
	cvta.to.global.u64 	%rd5, %rd2;
	cvta.to.global.u64 	%rd6, %rd3;
	shl.b64 	%rd7, %rd1, 3;
	add.s64 	%rd8, %rd5, %rd7;
	ld.global.f64 	%fd1, [%rd8];
	add.s64 	%rd9, %rd6, %rd7;
	ld.global.f64 	%fd2, [%rd9];
	add.f64 	%fd3, %fd1, %fd2;
	st.global.f64 	[%rd8], %fd3;
$L__BB0_2:
	ret;

}


// ===== COMPILED SASS (sm_100) =====

	.target	sm_100

	.elftype	@"ET_EXEC"


//--------------------- .note.nv.tkinfo           --------------------------
	.section	.note.nv.tkinfo,"",@"SHT_NOTE"
	.sectionflags	@"SHF_NOTE_NV_TKINFO"
	.tkinfo
        /*0018*/ 	.word	0x00000002
        /*0030*/ 	.string	""
        /*0030*/ 	.string	"ptxas"
        /*0030*/ 	.string	"Cuda compilation tools, release 13.0, V13.0.88"
        /*0030*/ 	.string	"Build cuda_13.0.r13.0/compiler.36424714_0"
        /*0030*/ 	.string	"-arch sm_100 -m 64 "



//--------------------- .note.nv.cuinfo           --------------------------
	.section	.note.nv.cuinfo,"",@"SHT_NOTE"
	.sectionflags	@"SHF_NOTE_NV_CUINFO"
        /*0018*/ 	.short	0x0002
        /*001a*/ 	.short	0x0064
        /*001c*/ 	.short	0x0082
	.zero		2


//--------------------- .nv.info                  --------------------------
	.section	.nv.info,"",@"SHT_CUDA_INFO"
	.align	4


	//----- nvinfo : EIATTR_REGCOUNT
	.align		4
        /*0000*/ 	.byte	0x04, 0x2f
        /*0002*/ 	.short	(.L_1 - .L_0)
	.align		4
.L_0:
        /*0004*/ 	.word	index@(_Z16sumV_kernel_cudaPdS_i)
        /*0008*/ 	.word	0x0000000a


	//----- nvinfo : EIATTR_FRAME_SIZE
	.align		4
.L_1:
        /*000c*/ 	.byte	0x04, 0x11
        /*000e*/ 	.short	(.L_3 - .L_2)
	.align		4
.L_2:
        /*0010*/ 	.word	index@(_Z16sumV_kernel_cudaPdS_i)
        /*0014*/ 	.word	0x00000000


	//----- nvinfo : EIATTR_MIN_STACK_SIZE
	.align		4
.L_3:
        /*0018*/ 	.byte	0x04, 0x12
        /*001a*/ 	.short	(.L_5 - .L_4)
	.align		4
.L_4:
        /*001c*/ 	.word	index@(_Z16sumV_kernel_cudaPdS_i)
        /*0020*/ 	.word	0x00000000
.L_5:


//--------------------- .nv.compat                --------------------------
	.section	.nv.compat,"",@"SHT_CUDA_COMPAT_INFO"
	.align	4
        /*0000*/ 	.byte	0x02, 0x09, 0x00, 0x00, 0x02, 0x02, 0x01, 0x00, 0x02, 0x05, 0x05, 0x00, 0x03, 0x07, 0x01, 0x01
        /*0010*/ 	.byte	0x02, 0x03, 0x00, 0x00, 0x02, 0x06, 0x01, 0x00, 0x04, 0x0b, 0x08, 0x00, 0x01, 0x00, 0x00, 0x00
        /*0020*/ 	.byte	0x00, 0x00, 0x00, 0x00


//--------------------- .nv.info._Z16sumV_kernel_cudaPdS_i --------------------------
	.section	.nv.info._Z16sumV_kernel_cudaPdS_i,"",@"SHT_CUDA_INFO"
	.sectionflags	@""
	.align	4


	//----- nvinfo : EIATTR_CUDA_API_VERSION
	.align		4
        /*0000*/ 	.byte	0x04, 0x37
        /*0002*/ 	.short	(.L_7 - .L_6)
.L_6:
        /*0004*/ 	.word	0x00000082


	//----- nvinfo : EIATTR_KPARAM_INFO
	.align		4
.L_7:
        /*0008*/ 	.byte	0x04, 0x17
        /*000a*/ 	.short	(.L_9 - .L_8)
.L_8:
        /*000c*/ 	.word	0x00000000
        /*0010*/ 	.short	0x0002
        /*0012*/ 	.short	0x0010
        /*0014*/ 	.byte	0x00, 0xf0, 0x11, 0x00


	//----- nvinfo : EIATTR_KPARAM_INFO
	.align		4
.L_9:
        /*0018*/ 	.byte	0x04, 0x17
        /*001a*/ 	.short	(.L_11 - .L_10)
.L_10:
        /*001c*/ 	.word	0x00000000
        /*0020*/ 	.short	0x0001
        /*0022*/ 	.short	0x0008
        /*0024*/ 	.byte	0x00, 0xf5, 0x21, 0x00


	//----- nvinfo : EIATTR_KPARAM_INFO
	.align		4
.L_11:
        /*0028*/ 	.byte	0x04, 0x17
        /*002a*/ 	.short	(.L_13 - .L_12)
.L_12:
        /*002c*/ 	.word	0x00000000
        /*0030*/ 	.short	0x0000
        /*0032*/ 	.short	0x0000
        /*0034*/ 	.byte	0x00, 0xf5, 0x21, 0x00


	//----- nvinfo : EIATTR_SPARSE_MMA_MASK
	.align		4
.L_13:
        /*0038*/ 	.byte	0x03, 0x50
        /*003a*/ 	.short	0x0000


	//----- nvinfo : EIATTR_MAXREG_COUNT
	.align		4
        /*003c*/ 	.byte	0x03, 0x1b
        /*003e*/ 	.short	0x00ff


	//----- nvinfo : EIATTR_MERCURY_ISA_VERSION
	.align		4
        /*0040*/ 	.byte	0x03, 0x5f
        /*0042*/ 	.short	0x0101


	//----- nvinfo : EIATTR_VRC_CTA_INIT_COUNT
	.align		4
        /*0044*/ 	.byte	0x02, 0x4a
	.zero		1
	.zero		1


	//----- nvinfo : EIATTR_EXIT_INSTR_OFFSETS
	.align		4
        /*0048*/ 	.byte	0x04, 0x1c
        /*004a*/ 	.short	(.L_15 - .L_14)


	//   ....[0]....
.L_14:
        /*004c*/ 	.word	0x00000090


	//   ....[1]....
        /*0050*/ 	.word	0x00000160


	//----- nvinfo : EIATTR_CBANK_PARAM_SIZE
	.align		4
.L_15:
        /*0054*/ 	.byte	0x03, 0x19
        /*0056*/ 	.short	0x0014


	//----- nvinfo : EIATTR_PARAM_CBANK
	.align		4
        /*0058*/ 	.byte	0x04, 0x0a
        /*005a*/ 	.short	(.L_17 - .L_16)
	.align		4
.L_16:
        /*005c*/ 	.word	index@(.nv.constant0._Z16sumV_kernel_cudaPdS_i)
        /*0060*/ 	.short	0x0380
        /*0062*/ 	.short	0x0014


	//----- nvinfo : EIATTR_SW_WAR
	.align		4
.L_17:
        /*0064*/ 	.byte	0x04, 0x36
        /*0066*/ 	.short	(.L_19 - .L_18)
.L_18:
        /*0068*/ 	.word	0x00000008
.L_19:


//--------------------- .nv.callgraph             --------------------------
	.section	.nv.callgraph,"",@"SHT_CUDA_CALLGRAPH"
	.align	4
	.sectionentsize	8
	.align		4
        /*0000*/ 	.word	0x00000000
	.align		4
        /*0004*/ 	.word	0xffffffff
	.align		4
        /*0008*/ 	.word	0x00000000
	.align		4
        /*000c*/ 	.word	0xfffffffe
	.align		4
        /*0010*/ 	.word	0x00000000
	.align		4
        /*0014*/ 	.word	0xfffffffd
	.align		4
        /*0018*/ 	.word	0x00000000
	.align		4
        /*001c*/ 	.word	0xfffffffc


//--------------------- .text._Z16sumV_kernel_cudaPdS_i --------------------------
	.section	.text._Z16sumV_kernel_cudaPdS_i,"ax",@progbits
	.align	128
        .global         _Z16sumV_kernel_cudaPdS_i
        .type           _Z16sumV_kernel_cudaPdS_i,@function
        .size           _Z16sumV_kernel_cudaPdS_i,(.L_x_1 - _Z16sumV_kernel_cudaPdS_i)
        .other          _Z16sumV_kernel_cudaPdS_i,@"STO_CUDA_ENTRY STV_DEFAULT"
_Z16sumV_kernel_cudaPdS_i:
.text._Z16sumV_kernel_cudaPdS_i:
[----:B------:R-:W-:Y:S01]  /*0000*/  LDC R1, c[0x0][0x37c] ;  /* 0x0000df00ff017b82 */ /* 0x000fe20000000800 */
[----:B------:R-:W0:Y:S07]  /*0010*/  S2R R3, SR_TID.X ;  /* 0x0000000000037919 */ /* 0x000e2e0000002100 */
[----:B------:R-:W0:Y:S01]  /*0020*/  S2UR UR4, SR_CTAID.X ;  /* 0x00000000000479c3 */ /* 0x000e220000002500 */
[----:B------:R-:W1:Y:S07]  /*0030*/  LDCU UR5, c[0x0][0x390] ;  /* 0x00007200ff0577ac */ /* 0x000e6e0008000800 */
[----:B------:R-:W0:Y:S02]  /*0040*/  LDC R0, c[0x0][0x360] ;  /* 0x0000d800ff007b82 */ /* 0x000e240000000800 */
[----:B0-----:R-:W-:Y:S01]  /*0050*/  IMAD R0, R0, UR4, R3 ;  /* 0x0000000400007c24 */ /* 0x001fe2000f8e0203 */
[----:B-1----:R-:W-:-:S04]  /*0060*/  USHF.R.S32.HI UR4, URZ, 0x1f, UR5 ;  /* 0x0000001fff047899 */ /* 0x002fc80008011405 */
[----:B------:R-:W-:-:S04]  /*0070*/  ISETP.GE.U32.AND P0, PT, R0, UR5, PT ;  /* 0x0000000500007c0c */ /* 0x000fc8000bf06070 */
[----:B------:R-:W-:-:S13]  /*0080*/  ISETP.GE.U32.AND.EX P0, PT, RZ, UR4, PT, P0 ;  /* 0x00000004ff007c0c */ /* 0x000fda000bf06100 */
[----:B------:R-:W-:Y:S05]  /*0090*/  @P0 EXIT ;  /* 0x000000000000094d */ /* 0x000fea0003800000 */
[----:B------:R-:W0:Y:S01]  /*00a0*/  LDCU.128 UR8, c[0x0][0x380] ;  /* 0x00007000ff0877ac */ /* 0x000e220008000c00 */
[----:B------:R-:W-:Y:S01]  /*00b0*/  IMAD.SHL.U32 R6, R0, 0x8, RZ ;  /* 0x0000000800067824 */ /* 0x000fe200078e00ff */
[----:B------:R-:W-:Y:S01]  /*00c0*/  SHF.R.U32.HI R0, RZ, 0x1d, R0 ;  /* 0x0000001dff007819 */ /* 0x000fe20000011600 */
[----:B------:R-:W1:Y:S03]  /*00d0*/  LDCU.64 UR4, c[0x0][0x358] ;  /* 0x00006b00ff0477ac */ /* 0x000e660008000a00 */
[C---:B0-----:R-:W-:Y:S02]  /*00e0*/  IADD3 R2, P0, PT, R6.reuse, UR8, RZ ;  /* 0x0000000806027c10 */ /* 0x041fe4000ff1e0ff */
[----:B------:R-:W-:Y:S02]  /*00f0*/  IADD3 R6, P1, PT, R6, UR10, RZ ;  /* 0x0000000a06067c10 */ /* 0x000fe4000ff3e0ff */
[----:B------:R-:W-:-:S02]  /*0100*/  IADD3.X R3, PT, PT, R0, UR9, RZ, P0, !PT ;  /* 0x0000000900037c10 */ /* 0x000fc400087fe4ff */
[----:B------:R-:W-:-:S03]  /*0110*/  IADD3.X R7, PT, PT, R0, UR11, RZ, P1, !PT ;  /* 0x0000000b00077c10 */ /* 0x000fc60008ffe4ff */
[----:B-1----:R-:W2:Y:S04]  /*0120*/  LDG.E.64 R4, desc[UR4][R2.64] ;  /* 0x0000000402047981 */ /* 0x002ea8000c1e1b00 */
[----:B------:R-:W2:Y:S02]  /*0130*/  LDG.E.64 R6, desc[UR4][R6.64] ;  /* 0x0000000406067981 */ /* 0x000ea4000c1e1b00 */
[----:B--2---:R-:W-:-:S07]  /*0140*/  DADD R4, R4, R6 ;  /* 0x0000000004047229 */ /* 0x004fce0000000006 */
[----:B------:R-:W-:Y:S01]  /*0150*/  STG.E.64 desc[UR4][R2.64], R4 ;  /* 0x0000000402007986 */ /* 0x000fe2000c101b04 */
[----:B------:R-:W-:Y:S05]  /*0160*/  EXIT ;  /* 0x000000000000794d */ /* 0x000fea0003800000 */
.L_x_0:
[----:B------:R-:W-:-:S00]  /*0170*/  BRA `(.L_x_0) ;  /* 0xfffffffc00fc7947 */ /* 0x000fc0000383ffff */
[----:B------:R-:W-:-:S00]  /*0180*/  NOP ;  /* 0x0000000000007918 */ /* 0x000fc00000000000 */
[----:B------:R-:W-:-:S00]  /*0190*/  NOP ;  /* 0x0000000000007918 */ /* 0x000fc00000000000 */
[----:B------:R-:W-:-:S00]  /*01a0*/  NOP ;  /* 0x0000000000007918 */ /* 0x000fc00000000000 */
[----:B------:R-:W-:-:S00]  /*01b0*/  NOP ;  /* 0x0000000000007918 */ /* 0x000fc00000000000 */
[----:B------:R-:W-:-:S00]  /*01c0*/  NOP ;  /* 0x0000000000007918 */ /* 0x000fc00000000000 */
[----:B------:R-:W-:-:S00]  /*01d0*/  NOP ;  /* 0x0000000000007918 */ /* 0x000fc00000000000 */
[----:B------:R-:W-:-:S00]  /*01e0*/  NOP ;  /* 0x0000000000007918 */ /* 0x000fc00000000000 */
[----:B------:R-:W-:-:S00]  /*01f0*/  NOP ;  /* 0x0000000000007918 */ /* 0x000fc00000000000 */
.L_x_1:


//--------------------- .nv.shared.reserved.0     --------------------------
	.section	.nv.shared.reserved.0,"aw",@nobits
	.weak		__nv_reservedSMEM_offset_0_alias
	.size		__nv_reservedSMEM_offset_0_alias, 0, 64
	.other		__nv_reservedSMEM_offset_0_alias,@"STO_CUDA_RESERVED_SHARED STV_DEFAULT"
__nv_reservedSMEM_offset_0_alias:
	.zero		0
	.zero		64


//--------------------- .nv.constant0._Z16sumV_kernel_cudaPdS_i --------------------------
	.section	.nv.constant0._Z16sumV_kernel_cudaPdS_i,"a",@progbits
	.sectionflags	@""
	.align	4
.nv.constant0._Z16sumV_kernel_cudaPdS_i:
	.zero		916


//--------------------- SYMBOLS --------------------------

	.type		.nv.reservedSmem.offset0,@object
	.size		.nv.reservedSmem.offset0,0x4
